//
// Generated by NVIDIA NVVM Compiler
//
// Compiler Build ID: CL-36424714
// Cuda compilation tools, release 13.0, V13.0.88
// Based on NVVM 20.0.0
//

.version 9.0
.target sm_100
.address_size 64

	// .globl	_Z11cudaProcessP6uchar4i

.visible .entry _Z11cudaProcessP6uchar4i(
	.param .u64 .ptr .align 1 _Z11cudaProcessP6uchar4i_param_0,
	.param .u32 _Z11cudaProcessP6uchar4i_param_1
)
{
	.reg .b32 	%r<20>;
	.reg .b64 	%rd<5>;

	ld.param.u64 	%rd1, [_Z11cudaProcessP6uchar4i_param_0];
	ld.param.u32 	%r1, [_Z11cudaProcessP6uchar4i_param_1];
	cvta.to.global.u64 	%rd2, %rd1;
	mov.u32 	%r2, %tid.x;
	mov.u32 	%r3, %tid.y;
	mov.u32 	%r4, %ntid.x;
	mov.u32 	%r5, %ntid.y;
	mov.u32 	%r6, %ctaid.x;
	mad.lo.s32 	%r7, %r6, %r4, %r2;
	mov.u32 	%r8, %ctaid.y;
	mad.lo.s32 	%r9, %r8, %r5, %r3;
	shl.b32 	%r10, %r7, 26;
	shr.s32 	%r11, %r10, 31;
	shl.b32 	%r12, %r9, 26;
	shr.s32 	%r13, %r12, 31;
	mad.lo.s32 	%r14, %r1, %r9, %r7;
	mul.wide.s32 	%rd3, %r14, 4;
	add.s64 	%rd4, %rd2, %rd3;
	and.b32  	%r15, %r13, 100;
	prmt.b32 	%r16, %r15, 0, 0x3340U;
	and.b32  	%r17, %r11, 100;
	prmt.b32 	%r18, %r17, 0, 0x3340U;
	prmt.b32 	%r19, %r18, %r16, 0x5410U;
	st.global.u32 	[%rd4], %r19;
	ret;

}


// ===== COMPILED SASS (sm_100) =====

	.target	sm_100

	.elftype	@"ET_EXEC"


//--------------------- .note.nv.tkinfo           --------------------------
	.section	.note.nv.tkinfo,"",@"SHT_NOTE"
	.sectionflags	@"SHF_NOTE_NV_TKINFO"
	.tkinfo
        /*0018*/ 	.word	0x00000002
        /*0030*/ 	.string	""
        /*0030*/ 	.string	"ptxas"
        /*0030*/ 	.string	"Cuda compilation tools, release 13.0, V13.0.88"
        /*0030*/ 	.string	"Build cuda_13.0.r13.0/compiler.36424714_0"
        /*0030*/ 	.string	"-arch sm_100 -m 64 "



//--------------------- .note.nv.cuinfo           --------------------------
	.section	.note.nv.cuinfo,"",@"SHT_NOTE"
	.sectionflags	@"SHF_NOTE_NV_CUINFO"
        /*0018*/ 	.short	0x0002
        /*001a*/ 	.short	0x0064
        /*001c*/ 	.short	0x0082
	.zero		2


//--------------------- .nv.info                  --------------------------
	.section	.nv.info,"",@"SHT_CUDA_INFO"
	.align	4


	//----- nvinfo : EIATTR_REGCOUNT
	.align		4
        /*0000*/ 	.byte	0x04, 0x2f
        /*0002*/ 	.short	(.L_1 - .L_0)
	.align		4
.L_0:
        /*0004*/ 	.word	index@(_Z11cudaProcessP6uchar4i)
        /*0008*/ 	.word	0x0000000a


	//----- nvinfo : EIATTR_FRAME_SIZE
	.align		4
.L_1:
        /*000c*/ 	.byte	0x04, 0x11
        /*000e*/ 	.short	(.L_3 - .L_2)
	.align		4
.L_2:
        /*0010*/ 	.word	index@(_Z11cudaProcessP6uchar4i)
        /*0014*/ 	.word	0x00000000


	//----- nvinfo : EIATTR_MIN_STACK_SIZE
	.align		4
.L_3:
        /*0018*/ 	.byte	0x04, 0x12
        /*001a*/ 	.short	(.L_5 - .L_4)
	.align		4
.L_4:
        /*001c*/ 	.word	index@(_Z11cudaProcessP6uchar4i)
        /*0020*/ 	.word	0x00000000
.L_5:


//--------------------- .nv.compat                --------------------------
	.section	.nv.compat,"",@"SHT_CUDA_COMPAT_INFO"
	.align	4
        /*0000*/ 	.byte	0x02, 0x09, 0x00, 0x00, 0x02, 0x02, 0x01, 0x00, 0x02, 0x05, 0x05, 0x00, 0x03, 0x07, 0x01, 0x01
        /*0010*/ 	.byte	0x02, 0x03, 0x00, 0x00, 0x02, 0x06, 0x01, 0x00, 0x04, 0x0b, 0x08, 0x00, 0x09, 0x00, 0x00, 0x00
        /*0020*/ 	.byte	0x00, 0x00, 0x00, 0x00


//--------------------- .nv.info._Z11cudaProcessP6uchar4i --------------------------
	.section	.nv.info._Z11cudaProcessP6uchar4i,"",@"SHT_CUDA_INFO"
	.sectionflags	@""
	.align	4


	//----- nvinfo : EIATTR_CUDA_API_VERSION
	.align		4
        /*0000*/ 	.byte	0x04, 0x37
        /*0002*/ 	.short	(.L_7 - .L_6)
.L_6:
        /*0004*/ 	.word	0x00000082


	//----- nvinfo : EIATTR_KPARAM_INFO
	.align		4
.L_7:
        /*0008*/ 	.byte	0x04, 0x17
        /*000a*/ 	.short	(.L_9 - .L_8)
.L_8:
        /*000c*/ 	.word	0x00000000
        /*0010*/ 	.short	0x0001
        /*0012*/ 	.short	0x0008
        /*0014*/ 	.byte	0x00, 0xf0, 0x11, 0x00


	//----- nvinfo : EIATTR_KPARAM_INFO
	.align		4
.L_9:
        /*0018*/ 	.byte	0x04, 0x17
        /*001a*/ 	.short	(.L_11 - .L_10)
.L_10:
        /*001c*/ 	.word	0x00000000
        /*0020*/ 	.short	0x0000
        /*0022*/ 	.short	0x0000
        /*0024*/ 	.byte	0x00, 0xf5, 0x21, 0x00


	//----- nvinfo : EIATTR_SPARSE_MMA_MASK
	.align		4
.L_11:
        /*0028*/ 	.byte	0x03, 0x50
        /*002a*/ 	.short	0x0000


	//----- nvinfo : EIATTR_MAXREG_COUNT
	.align		4
        /*002c*/ 	.byte	0x03, 0x1b
        /*002e*/ 	.short	0x00ff


	//----- nvinfo : EIATTR_MERCURY_ISA_VERSION
	.align		4
        /*0030*/ 	.byte	0x03, 0x5f
        /*0032*/ 	.short	0x0101


	//----- nvinfo : EIATTR_VRC_CTA_INIT_COUNT
	.align		4
        /*0034*/ 	.byte	0x02, 0x4a
	.zero		1
	.zero		1


	//----- nvinfo : EIATTR_EXIT_INSTR_OFFSETS
	.align		4
        /*0038*/ 	.byte	0x04, 0x1c
        /*003a*/ 	.short	(.L_13 - .L_12)


	//   ....[0]....
.L_12:
        /*003c*/ 	.word	0x00000180


	//----- nvinfo : EIATTR_CBANK_PARAM_SIZE
	.align		4
.L_13:
        /*0040*/ 	.byte	0x03, 0x19
        /*0042*/ 	.short	0x000c


	//----- nvinfo : EIATTR_PARAM_CBANK
	.align		4
        /*0044*/ 	.byte	0x04, 0x0a
        /*0046*/ 	.short	(.L_15 - .L_14)
	.align		4
.L_14:
        /*0048*/ 	.word	index@(.nv.constant0._Z11cudaProcessP6uchar4i)
        /*004c*/ 	.short	0x0380
        /*004e*/ 	.short	0x000c


	//----- nvinfo : EIATTR_SW_WAR
	.align		4
.L_15:
        /*0050*/ 	.byte	0x04, 0x36
        /*0052*/ 	.short	(.L_17 - .L_16)
.L_16:
        /*0054*/ 	.word	0x00000008
.L_17:


//--------------------- .nv.callgraph             --------------------------
	.section	.nv.callgraph,"",@"SHT_CUDA_CALLGRAPH"
	.align	4
	.sectionentsize	8
	.align		4
        /*0000*/ 	.word	0x00000000
	.align		4
        /*0004*/ 	.word	0xffffffff
	.align		4
        /*0008*/ 	.word	0x00000000
	.align		4
        /*000c*/ 	.word	0xfffffffe
	.align		4
        /*0010*/ 	.word	0x00000000
	.align		4
        /*0014*/ 	.word	0xfffffffd
	.align		4
        /*0018*/ 	.word	0x00000000
	.align		4
        /*001c*/ 	.word	0xfffffffc


//--------------------- .text._Z11cudaProcessP6uchar4i --------------------------
	.section	.text._Z11cudaProcessP6uchar4i,"ax",@progbits
	.align	128
        .global         _Z11cudaProcessP6uchar4i
        .type           _Z11cudaProcessP6uchar4i,@function
        .size           _Z11cudaProcessP6uchar4i,(.L_x_1 - _Z11cudaProcessP6uchar4i)
        .other          _Z11cudaProcessP6uchar4i,@"STO_CUDA_ENTRY STV_DEFAULT"
_Z11cudaProcessP6uchar4i:
.text._Z11cudaProcessP6uchar4i:
[----:B------:R-:W-:Y:S01]  /*0000*/  LDC R1, c[0x0][0x37c] ;  /* 0x0000df00ff017b82 */ /* 0x000fe20000000800 */
[----:B------:R-:W0:Y:S01]  /*0010*/  S2R R0, SR_TID.X ;  /* 0x0000000000007919 */ /* 0x000e220000002100 */
[----:B------:R-:W0:Y:S06]  /*0020*/  LDCU UR4, c[0x0][0x360] ;  /* 0x00006c00ff0477ac */ /* 0x000e2c0008000800 */
[----:B------:R-:W1:Y:S01]  /*0030*/  LDC.64 R2, c[0x0][0x380] ;  /* 0x0000e000ff027b82 */ /* 0x000e620000000a00 */
[----:B------:R-:W0:Y:S01]  /*0040*/  S2R R7, SR_CTAID.X ;  /* 0x0000000000077919 */ /* 0x000e220000002500 */
[----:B------:R-:W2:Y:S01]  /*0050*/  LDCU UR5, c[0x0][0x364] ;  /* 0x00006c80ff0577ac */ /* 0x000ea20008000800 */
[----:B------:R-:W2:Y:S01]  /*0060*/  S2R R5, SR_TID.Y ;  /* 0x0000000000057919 */ /* 0x000ea20000002200 */
[----:B------:R-:W3:Y:S01]  /*0070*/  LDCU UR6, c[0x0][0x388] ;  /* 0x00007100ff0677ac */ /* 0x000ee20008000800 */
[----:B------:R-:W2:Y:S01]  /*0080*/  S2R R4, SR_CTAID.Y ;  /* 0x0000000000047919 */ /* 0x000ea20000002600 */
[----:B0-----:R-:W-:-:S02]  /*0090*/  IMAD R0, R7, UR4, R0 ;  /* 0x0000000407007c24 */ /* 0x001fc4000f8e0200 */
[----:B--2---:R-:W-:Y:S01]  /*00a0*/  IMAD R5, R4, UR5, R5 ;  /* 0x0000000504057c24 */ /* 0x004fe2000f8e0205 */
[----:B------:R-:W0:Y:S01]  /*00b0*/  LDCU.64 UR4, c[0x0][0x358] ;  /* 0x00006b00ff0477ac */ /* 0x000e220008000a00 */
[----:B------:R-:W-:Y:S02]  /*00c0*/  IMAD.SHL.U32 R4, R0, 0x4000000, RZ ;  /* 0x0400000000047824 */ /* 0x000fe400078e00ff */
[C---:B------:R-:W-:Y:S02]  /*00d0*/  IMAD.SHL.U32 R6, R5.reuse, 0x4000000, RZ ;  /* 0x0400000005067824 */ /* 0x040fe400078e00ff */
[----:B---3--:R-:W-:Y:S01]  /*00e0*/  IMAD R5, R5, UR6, R0 ;  /* 0x0000000605057c24 */ /* 0x008fe2000f8e0200 */
[----:B------:R-:W-:Y:S02]  /*00f0*/  SHF.R.S32.HI R4, RZ, 0x1f, R4 ;  /* 0x0000001fff047819 */ /* 0x000fe40000011404 */
[----:B------:R-:W-:Y:S01]  /*0100*/  SHF.R.S32.HI R6, RZ, 0x1f, R6 ;  /* 0x0000001fff067819 */ /* 0x000fe20000011406 */
[----:B-1----:R-:W-:Y:S01]  /*0110*/  IMAD.WIDE R2, R5, 0x4, R2 ;  /* 0x0000000405027825 */ /* 0x002fe200078e0202 */
[----:B------:R-:W-:-:S02]  /*0120*/  LOP3.LUT R4, R4, 0x64, RZ, 0xc0, !PT ;  /* 0x0000006404047812 */ /* 0x000fc400078ec0ff */
[----:B------:R-:W-:Y:S02]  /*0130*/  LOP3.LUT R6, R6, 0x64, RZ, 0xc0, !PT ;  /* 0x0000006406067812 */ /* 0x000fe400078ec0ff */
[----:B------:R-:W-:Y:S02]  /*0140*/  PRMT R7, R4, 0x3340, RZ ;  /* 0x0000334004077816 */ /* 0x000fe400000000ff */
[----:B------:R-:W-:-:S04]  /*0150*/  PRMT R6, R6, 0x3340, RZ ;  /* 0x0000334006067816 */ /* 0x000fc800000000ff */
[----:B------:R-:W-:-:S05]  /*0160*/  PRMT R7, R7, 0x5410, R6 ;  /* 0x0000541007077816 */ /* 0x000fca0000000006 */
[----:B0-----:R-:W-:Y:S01]  /*0170*/  STG.E desc[UR4][R2.64], R7 ;  /* 0x0000000702007986 */ /* 0x001fe2000c101904 */
[----:B------:R-:W-:Y:S05]  /*0180*/  EXIT ;  /* 0x000000000000794d */ /* 0x000fea0003800000 */
.L_x_0:
[----:B------:R-:W-:-:S00]  /*0190*/  BRA `(.L_x_0) ;  /* 0xfffffffc00fc7947 */ /* 0x000fc0000383ffff */
[----:B------:R-:W-:-:S00]  /*01a0*/  NOP ;  /* 0x0000000000007918 */ /* 0x000fc00000000000 */
        /* <DEDUP_REMOVED lines=13> */
.L_x_1:


//--------------------- .nv.shared.reserved.0     --------------------------
	.section	.nv.shared.reserved.0,"aw",@nobits
	.weak		__nv_reservedSMEM_offset_0_alias
	.size		__nv_reservedSMEM_offset_0_alias, 0, 64
	.other		__nv_reservedSMEM_offset_0_alias,@"STO_CUDA_RESERVED_SHARED STV_DEFAULT"
__nv_reservedSMEM_offset_0_alias:
	.zero		0
	.zero		64


//--------------------- .nv.constant0._Z11cudaProcessP6uchar4i --------------------------
	.section	.nv.constant0._Z11cudaProcessP6uchar4i,"a",@progbits
	.sectionflags	@""
	.align	4
.nv.constant0._Z11cudaProcessP6uchar4i:
	.zero		908


//--------------------- SYMBOLS --------------------------

	.type		.nv.reservedSmem.offset0,@object
	.size		.nv.reservedSmem.offset0,0x4
